//
// Generated by NVIDIA NVVM Compiler
//
// Compiler Build ID: CL-36424714
// Cuda compilation tools, release 13.0, V13.0.88
// Based on NVVM 20.0.0
//

.version 9.0
.target sm_100
.address_size 64

	// .globl	_Z5helloPiS_

.visible .entry _Z5helloPiS_(
	.param .u64 .ptr .align 1 _Z5helloPiS__param_0,
	.param .u64 .ptr .align 1 _Z5helloPiS__param_1
)
{
	.reg .b32 	%r<8>;
	.reg .b64 	%rd<8>;

	ld.param.u64 	%rd1, [_Z5helloPiS__param_0];
	ld.param.u64 	%rd2, [_Z5helloPiS__param_1];
	cvta.to.global.u64 	%rd3, %rd1;
	cvta.to.global.u64 	%rd4, %rd2;
	mov.u32 	%r1, %ntid.x;
	mov.u32 	%r2, %ctaid.x;
	mov.u32 	%r3, %tid.x;
	mad.lo.s32 	%r4, %r1, %r2, %r3;
	mul.wide.s32 	%rd5, %r4, 4;
	add.s64 	%rd6, %rd4, %rd5;
	ld.global.u32 	%r5, [%rd6];
	mul.lo.s32 	%r6, %r5, %r5;
	mul.lo.s32 	%r7, %r6, %r5;
	add.s64 	%rd7, %rd3, %rd5;
	st.global.u32 	[%rd7], %r7;
	ret;

}


// ===== COMPILED SASS (sm_100) =====

	.target	sm_100

	.elftype	@"ET_EXEC"


//--------------------- .note.nv.tkinfo           --------------------------
	.section	.note.nv.tkinfo,"",@"SHT_NOTE"
	.sectionflags	@"SHF_NOTE_NV_TKINFO"
	.tkinfo
        /*0018*/ 	.word	0x00000002
        /*0030*/ 	.string	""
        /*0030*/ 	.string	"ptxas"
        /*0030*/ 	.string	"Cuda compilation tools, release 13.0, V13.0.88"
        /*0030*/ 	.string	"Build cuda_13.0.r13.0/compiler.36424714_0"
        /*0030*/ 	.string	"-arch sm_100 -m 64 "



//--------------------- .note.nv.cuinfo           --------------------------
	.section	.note.nv.cuinfo,"",@"SHT_NOTE"
	.sectionflags	@"SHF_NOTE_NV_CUINFO"
        /*0018*/ 	.short	0x0002
        /*001a*/ 	.short	0x0064
        /*001c*/ 	.short	0x0082
	.zero		2


//--------------------- .nv.info                  --------------------------
	.section	.nv.info,"",@"SHT_CUDA_INFO"
	.align	4


	//----- nvinfo : EIATTR_REGCOUNT
	.align		4
        /*0000*/ 	.byte	0x04, 0x2f
        /*0002*/ 	.short	(.L_1 - .L_0)
	.align		4
.L_0:
        /*0004*/ 	.word	index@(_Z5helloPiS_)
        /*0008*/ 	.word	0x0000000c


	//----- nvinfo : EIATTR_FRAME_SIZE
	.align		4
.L_1:
        /*000c*/ 	.byte	0x04, 0x11
        /*000e*/ 	.short	(.L_3 - .L_2)
	.align		4
.L_2:
        /*0010*/ 	.word	index@(_Z5helloPiS_)
        /*0014*/ 	.word	0x00000000


	//----- nvinfo : EIATTR_MIN_STACK_SIZE
	.align		4
.L_3:
        /*0018*/ 	.byte	0x04, 0x12
        /*001a*/ 	.short	(.L_5 - .L_4)
	.align		4
.L_4:
        /*001c*/ 	.word	index@(_Z5helloPiS_)
        /*0020*/ 	.word	0x00000000
.L_5:


//--------------------- .nv.compat                --------------------------
	.section	.nv.compat,"",@"SHT_CUDA_COMPAT_INFO"
	.align	4
        /*0000*/ 	.byte	0x02, 0x09, 0x00, 0x00, 0x02, 0x02, 0x01, 0x00, 0x02, 0x05, 0x05, 0x00, 0x03, 0x07, 0x01, 0x01
        /*0010*/ 	.byte	0x02, 0x03, 0x00, 0x00, 0x02, 0x06, 0x01, 0x00, 0x04, 0x0b, 0x08, 0x00, 0x09, 0x00, 0x00, 0x00
        /*0020*/ 	.byte	0x00, 0x00, 0x00, 0x00


//--------------------- .nv.info._Z5helloPiS_     --------------------------
	.section	.nv.info._Z5helloPiS_,"",@"SHT_CUDA_INFO"
	.sectionflags	@""
	.align	4


	//----- nvinfo : EIATTR_CUDA_API_VERSION
	.align		4
        /*0000*/ 	.byte	0x04, 0x37
        /*0002*/ 	.short	(.L_7 - .L_6)
.L_6:
        /*0004*/ 	.word	0x00000082


	//----- nvinfo : EIATTR_KPARAM_INFO
	.align		4
.L_7:
        /*0008*/ 	.byte	0x04, 0x17
        /*000a*/ 	.short	(.L_9 - .L_8)
.L_8:
        /*000c*/ 	.word	0x00000000
        /*0010*/ 	.short	0x0001
        /*0012*/ 	.short	0x0008
        /*0014*/ 	.byte	0x00, 0xf5, 0x21, 0x00


	//----- nvinfo : EIATTR_KPARAM_INFO
	.align		4
.L_9:
        /*0018*/ 	.byte	0x04, 0x17
        /*001a*/ 	.short	(.L_11 - .L_10)
.L_10:
        /*001c*/ 	.word	0x00000000
        /*0020*/ 	.short	0x0000
        /*0022*/ 	.short	0x0000
        /*0024*/ 	.byte	0x00, 0xf5, 0x21, 0x00


	//----- nvinfo : EIATTR_SPARSE_MMA_MASK
	.align		4
.L_11:
        /*0028*/ 	.byte	0x03, 0x50
        /*002a*/ 	.short	0x0000


	//----- nvinfo : EIATTR_MAXREG_COUNT
	.align		4
        /*002c*/ 	.byte	0x03, 0x1b
        /*002e*/ 	.short	0x00ff


	//----- nvinfo : EIATTR_MERCURY_ISA_VERSION
	.align		4
        /*0030*/ 	.byte	0x03, 0x5f
        /*0032*/ 	.short	0x0101


	//----- nvinfo : EIATTR_VRC_CTA_INIT_COUNT
	.align		4
        /*0034*/ 	.byte	0x02, 0x4a
	.zero		1
	.zero		1


	//----- nvinfo : EIATTR_EXIT_INSTR_OFFSETS
	.align		4
        /*0038*/ 	.byte	0x04, 0x1c
        /*003a*/ 	.short	(.L_13 - .L_12)


	//   ....[0]....
.L_12:
        /*003c*/ 	.word	0x000000e0


	//----- nvinfo : EIATTR_CBANK_PARAM_SIZE
	.align		4
.L_13:
        /*0040*/ 	.byte	0x03, 0x19
        /*0042*/ 	.short	0x0010


	//----- nvinfo : EIATTR_PARAM_CBANK
	.align		4
        /*0044*/ 	.byte	0x04, 0x0a
        /*0046*/ 	.short	(.L_15 - .L_14)
	.align		4
.L_14:
        /*0048*/ 	.word	index@(.nv.constant0._Z5helloPiS_)
        /*004c*/ 	.short	0x0380
        /*004e*/ 	.short	0x0010


	//----- nvinfo : EIATTR_SW_WAR
	.align		4
.L_15:
        /*0050*/ 	.byte	0x04, 0x36
        /*0052*/ 	.short	(.L_17 - .L_16)
.L_16:
        /*0054*/ 	.word	0x00000008
.L_17:


//--------------------- .nv.callgraph             --------------------------
	.section	.nv.callgraph,"",@"SHT_CUDA_CALLGRAPH"
	.align	4
	.sectionentsize	8
	.align		4
        /*0000*/ 	.word	0x00000000
	.align		4
        /*0004*/ 	.word	0xffffffff
	.align		4
        /*0008*/ 	.word	0x00000000
	.align		4
        /*000c*/ 	.word	0xfffffffe
	.align		4
        /*0010*/ 	.word	0x00000000
	.align		4
        /*0014*/ 	.word	0xfffffffd
	.align		4
        /*0018*/ 	.word	0x00000000
	.align		4
        /*001c*/ 	.word	0xfffffffc


//--------------------- .text._Z5helloPiS_        --------------------------
	.section	.text._Z5helloPiS_,"ax",@progbits
	.align	128
        .global         _Z5helloPiS_
        .type           _Z5helloPiS_,@function
        .size           _Z5helloPiS_,(.L_x_1 - _Z5helloPiS_)
        .other          _Z5helloPiS_,@"STO_CUDA_ENTRY STV_DEFAULT"
_Z5helloPiS_:
.text._Z5helloPiS_:
[----:B------:R-:W-:Y:S01]  /*0000*/  LDC R1, c[0x0][0x37c] ;  /* 0x0000df00ff017b82 */ /* 0x000fe20000000800 */
[----:B------:R-:W0:Y:S07]  /*0010*/  S2R R7, SR_CTAID.X ;  /* 0x0000000000077919 */ /* 0x000e2e0000002500 */
[----:B------:R-:W1:Y:S01]  /*0020*/  LDC.64 R2, c[0x0][0x388] ;  /* 0x0000e200ff027b82 */ /* 0x000e620000000a00 */
[----:B------:R-:W0:Y:S01]  /*0030*/  LDCU UR6, c[0x0][0x360] ;  /* 0x00006c00ff0677ac */ /* 0x000e220008000800 */
[----:B------:R-:W0:Y:S01]  /*0040*/  S2R R0, SR_TID.X ;  /* 0x0000000000007919 */ /* 0x000e220000002100 */
[----:B------:R-:W2:Y:S05]  /*0050*/  LDCU.64 UR4, c[0x0][0x358] ;  /* 0x00006b00ff0477ac */ /* 0x000eaa0008000a00 */
[----:B------:R-:W3:Y:S01]  /*0060*/  LDC.64 R4, c[0x0][0x380] ;  /* 0x0000e000ff047b82 */ /* 0x000ee20000000a00 */
[----:B0-----:R-:W-:-:S04]  /*0070*/  IMAD R7, R7, UR6, R0 ;  /* 0x0000000607077c24 */ /* 0x001fc8000f8e0200 */
[----:B-1----:R-:W-:-:S06]  /*0080*/  IMAD.WIDE R2, R7, 0x4, R2 ;  /* 0x0000000407027825 */ /* 0x002fcc00078e0202 */
[----:B--2---:R-:W2:Y:S01]  /*0090*/  LDG.E R2, desc[UR4][R2.64] ;  /* 0x0000000402027981 */ /* 0x004ea2000c1e1900 */
[----:B---3--:R-:W-:-:S04]  /*00a0*/  IMAD.WIDE R4, R7, 0x4, R4 ;  /* 0x0000000407047825 */ /* 0x008fc800078e0204 */
[----:B--2---:R-:W-:-:S04]  /*00b0*/  IMAD R9, R2, R2, RZ ;  /* 0x0000000202097224 */ /* 0x004fc800078e02ff */
[----:B------:R-:W-:-:S05]  /*00c0*/  IMAD R9, R2, R9, RZ ;  /* 0x0000000902097224 */ /* 0x000fca00078e02ff */
[----:B------:R-:W-:Y:S01]  /*00d0*/  STG.E desc[UR4][R4.64], R9 ;  /* 0x0000000904007986 */ /* 0x000fe2000c101904 */
[----:B------:R-:W-:Y:S05]  /*00e0*/  EXIT ;  /* 0x000000000000794d */ /* 0x000fea0003800000 */
.L_x_0:
[----:B------:R-:W-:-:S00]  /*00f0*/  BRA `(.L_x_0) ;  /* 0xfffffffc00fc7947 */ /* 0x000fc0000383ffff */
[----:B------:R-:W-:-:S00]  /*0100*/  NOP ;  /* 0x0000000000007918 */ /* 0x000fc00000000000 */
[----:B------:R-:W-:-:S00]  /*0110*/  NOP ;  /* 0x0000000000007918 */ /* 0x000fc00000000000 */
[----:B------:R-:W-:-:S00]  /*0120*/  NOP ;  /* 0x0000000000007918 */ /* 0x000fc00000000000 */
[----:B------:R-:W-:-:S00]  /*0130*/  NOP ;  /* 0x0000000000007918 */ /* 0x000fc00000000000 */
[----:B------:R-:W-:-:S00]  /*0140*/  NOP ;  /* 0x0000000000007918 */ /* 0x000fc00000000000 */
[----:B------:R-:W-:-:S00]  /*0150*/  NOP ;  /* 0x0000000000007918 */ /* 0x000fc00000000000 */
[----:B------:R-:W-:-:S00]  /*0160*/  NOP ;  /* 0x0000000000007918 */ /* 0x000fc00000000000 */
[----:B------:R-:W-:-:S00]  /*0170*/  NOP ;  /* 0x0000000000007918 */ /* 0x000fc00000000000 */
.L_x_1:


//--------------------- .nv.shared.reserved.0     --------------------------
	.section	.nv.shared.reserved.0,"aw",@nobits
	.weak		__nv_reservedSMEM_offset_0_alias
	.size		__nv_reservedSMEM_offset_0_alias, 0, 64
	.other		__nv_reservedSMEM_offset_0_alias,@"STO_CUDA_RESERVED_SHARED STV_DEFAULT"
__nv_reservedSMEM_offset_0_alias:
	.zero		0
	.zero		64


//--------------------- .nv.constant0._Z5helloPiS_ --------------------------
	.section	.nv.constant0._Z5helloPiS_,"a",@progbits
	.sectionflags	@""
	.align	4
.nv.constant0._Z5helloPiS_:
	.zero		912


//--------------------- SYMBOLS --------------------------

	.type		.nv.reservedSmem.offset0,@object
	.size		.nv.reservedSmem.offset0,0x4
